//
// Generated by NVIDIA NVVM Compiler
//
// Compiler Build ID: CL-36424714
// Cuda compilation tools, release 13.0, V13.0.88
// Based on NVVM 20.0.0
//

.version 9.0
.target sm_100
.address_size 64

	// .globl	_Z11load_kernelPfi

.visible .entry _Z11load_kernelPfi(
	.param .u64 .ptr .align 1 _Z11load_kernelPfi_param_0,
	.param .u32 _Z11load_kernelPfi_param_1
)
{


	ret;

}


// ===== COMPILED SASS (sm_100) =====

	.target	sm_100

	.elftype	@"ET_EXEC"


//--------------------- .note.nv.tkinfo           --------------------------
	.section	.note.nv.tkinfo,"",@"SHT_NOTE"
	.sectionflags	@"SHF_NOTE_NV_TKINFO"
	.tkinfo
        /*0018*/ 	.word	0x00000002
        /*0030*/ 	.string	""
        /*0030*/ 	.string	"ptxas"
        /*0030*/ 	.string	"Cuda compilation tools, release 13.0, V13.0.88"
        /*0030*/ 	.string	"Build cuda_13.0.r13.0/compiler.36424714_0"
        /*0030*/ 	.string	"-arch sm_100 -m 64 "



//--------------------- .note.nv.cuinfo           --------------------------
	.section	.note.nv.cuinfo,"",@"SHT_NOTE"
	.sectionflags	@"SHF_NOTE_NV_CUINFO"
        /*0018*/ 	.short	0x0002
        /*001a*/ 	.short	0x0064
        /*001c*/ 	.short	0x0082
	.zero		2


//--------------------- .nv.info                  --------------------------
	.section	.nv.info,"",@"SHT_CUDA_INFO"
	.align	4


	//----- nvinfo : EIATTR_REGCOUNT
	.align		4
        /*0000*/ 	.byte	0x04, 0x2f
        /*0002*/ 	.short	(.L_1 - .L_0)
	.align		4
.L_0:
        /*0004*/ 	.word	index@(_Z11load_kernelPfi)
        /*0008*/ 	.word	0x00000004


	//----- nvinfo : EIATTR_FRAME_SIZE
	.align		4
.L_1:
        /*000c*/ 	.byte	0x04, 0x11
        /*000e*/ 	.short	(.L_3 - .L_2)
	.align		4
.L_2:
        /*0010*/ 	.word	index@(_Z11load_kernelPfi)
        /*0014*/ 	.word	0x00000000


	//----- nvinfo : EIATTR_MIN_STACK_SIZE
	.align		4
.L_3:
        /*0018*/ 	.byte	0x04, 0x12
        /*001a*/ 	.short	(.L_5 - .L_4)
	.align		4
.L_4:
        /*001c*/ 	.word	index@(_Z11load_kernelPfi)
        /*0020*/ 	.word	0x00000000
.L_5:


//--------------------- .nv.compat                --------------------------
	.section	.nv.compat,"",@"SHT_CUDA_COMPAT_INFO"
	.align	4
        /*0000*/ 	.byte	0x02, 0x09, 0x00, 0x00, 0x02, 0x02, 0x01, 0x00, 0x02, 0x05, 0x05, 0x00, 0x03, 0x07, 0x01, 0x01
        /*0010*/ 	.byte	0x02, 0x03, 0x00, 0x00, 0x02, 0x06, 0x01, 0x00, 0x04, 0x0b, 0x08, 0x00, 0x09, 0x00, 0x00, 0x00
        /*0020*/ 	.byte	0x00, 0x00, 0x00, 0x00


//--------------------- .nv.info._Z11load_kernelPfi --------------------------
	.section	.nv.info._Z11load_kernelPfi,"",@"SHT_CUDA_INFO"
	.sectionflags	@""
	.align	4


	//----- nvinfo : EIATTR_CUDA_API_VERSION
	.align		4
        /*0000*/ 	.byte	0x04, 0x37
        /*0002*/ 	.short	(.L_7 - .L_6)
.L_6:
        /*0004*/ 	.word	0x00000082


	//----- nvinfo : EIATTR_KPARAM_INFO
	.align		4
.L_7:
        /*0008*/ 	.byte	0x04, 0x17
        /*000a*/ 	.short	(.L_9 - .L_8)
.L_8:
        /*000c*/ 	.word	0x00000000
        /*0010*/ 	.short	0x0001
        /*0012*/ 	.short	0x0008
        /*0014*/ 	.byte	0x00, 0xf0, 0x11, 0x00


	//----- nvinfo : EIATTR_KPARAM_INFO
	.align		4
.L_9:
        /*0018*/ 	.byte	0x04, 0x17
        /*001a*/ 	.short	(.L_11 - .L_10)
.L_10:
        /*001c*/ 	.word	0x00000000
        /*0020*/ 	.short	0x0000
        /*0022*/ 	.short	0x0000
        /*0024*/ 	.byte	0x00, 0xf5, 0x21, 0x00


	//----- nvinfo : EIATTR_SPARSE_MMA_MASK
	.align		4
.L_11:
        /*0028*/ 	.byte	0x03, 0x50
        /*002a*/ 	.short	0x0000


	//----- nvinfo : EIATTR_MAXREG_COUNT
	.align		4
        /*002c*/ 	.byte	0x03, 0x1b
        /*002e*/ 	.short	0x00ff


	//----- nvinfo : EIATTR_MERCURY_ISA_VERSION
	.align		4
        /*0030*/ 	.byte	0x03, 0x5f
        /*0032*/ 	.short	0x0101


	//----- nvinfo : EIATTR_VRC_CTA_INIT_COUNT
	.align		4
        /*0034*/ 	.byte	0x02, 0x4a
	.zero		1
	.zero		1


	//----- nvinfo : EIATTR_EXIT_INSTR_OFFSETS
	.align		4
        /*0038*/ 	.byte	0x04, 0x1c
        /*003a*/ 	.short	(.L_13 - .L_12)


	//   ....[0]....
.L_12:
        /*003c*/ 	.word	0x00000010


	//----- nvinfo : EIATTR_CBANK_PARAM_SIZE
	.align		4
.L_13:
        /*0040*/ 	.byte	0x03, 0x19
        /*0042*/ 	.short	0x000c


	//----- nvinfo : EIATTR_PARAM_CBANK
	.align		4
        /*0044*/ 	.byte	0x04, 0x0a
        /*0046*/ 	.short	(.L_15 - .L_14)
	.align		4
.L_14:
        /*0048*/ 	.word	index@(.nv.constant0._Z11load_kernelPfi)
        /*004c*/ 	.short	0x0380
        /*004e*/ 	.short	0x000c


	//----- nvinfo : EIATTR_SW_WAR
	.align		4
.L_15:
        /*0050*/ 	.byte	0x04, 0x36
        /*0052*/ 	.short	(.L_17 - .L_16)
.L_16:
        /*0054*/ 	.word	0x00000008
.L_17:


//--------------------- .nv.callgraph             --------------------------
	.section	.nv.callgraph,"",@"SHT_CUDA_CALLGRAPH"
	.align	4
	.sectionentsize	8
	.align		4
        /*0000*/ 	.word	0x00000000
	.align		4
        /*0004*/ 	.word	0xffffffff
	.align		4
        /*0008*/ 	.word	0x00000000
	.align		4
        /*000c*/ 	.word	0xfffffffe
	.align		4
        /*0010*/ 	.word	0x00000000
	.align		4
        /*0014*/ 	.word	0xfffffffd
	.align		4
        /*0018*/ 	.word	0x00000000
	.align		4
        /*001c*/ 	.word	0xfffffffc


//--------------------- .text._Z11load_kernelPfi  --------------------------
	.section	.text._Z11load_kernelPfi,"ax",@progbits
	.align	128
        .global         _Z11load_kernelPfi
        .type           _Z11load_kernelPfi,@function
        .size           _Z11load_kernelPfi,(.L_x_1 - _Z11load_kernelPfi)
        .other          _Z11load_kernelPfi,@"STO_CUDA_ENTRY STV_DEFAULT"
_Z11load_kernelPfi:
.text._Z11load_kernelPfi:
[----:B------:R-:W-:Y:S01]  /*0000*/  LDC R1, c[0x0][0x37c] ;  /* 0x0000df00ff017b82 */ /* 0x000fe20000000800 */
[----:B------:R-:W-:Y:S05]  /*0010*/  EXIT ;  /* 0x000000000000794d */ /* 0x000fea0003800000 */
.L_x_0:
[----:B------:R-:W-:-:S00]  /*0020*/  BRA `(.L_x_0) ;  /* 0xfffffffc00fc7947 */ /* 0x000fc0000383ffff */
[----:B------:R-:W-:-:S00]  /*0030*/  NOP ;  /* 0x0000000000007918 */ /* 0x000fc00000000000 */
        /* <DEDUP_REMOVED lines=12> */
.L_x_1:


//--------------------- .nv.shared.reserved.0     --------------------------
	.section	.nv.shared.reserved.0,"aw",@nobits
	.weak		__nv_reservedSMEM_offset_0_alias
	.size		__nv_reservedSMEM_offset_0_alias, 0, 64
	.other		__nv_reservedSMEM_offset_0_alias,@"STO_CUDA_RESERVED_SHARED STV_DEFAULT"
__nv_reservedSMEM_offset_0_alias:
	.zero		0
	.zero		64


//--------------------- .nv.constant0._Z11load_kernelPfi --------------------------
	.section	.nv.constant0._Z11load_kernelPfi,"a",@progbits
	.sectionflags	@""
	.align	4
.nv.constant0._Z11load_kernelPfi:
	.zero		908


//--------------------- SYMBOLS --------------------------

	.type		.nv.reservedSmem.offset0,@object
	.size		.nv.reservedSmem.offset0,0x4
